	.headerflags	@"EF_CUDA_TEXMODE_UNIFIED EF_CUDA_64BIT_ADDRESS EF_CUDA_ACCELERATORS EF_CUDA_SM90 EF_CUDA_VIRTUAL_SM(EF_CUDA_SM90)"
	.elftype	@"ET_EXEC"


//--------------------- .nv.info                  --------------------------
	.section	.nv.info,"",@"SHT_CUDA_INFO"
	.align	4


	//----- nvinfo : EIATTR_REGCOUNT
	.align		4
        /*0000*/ 	.byte	0x04, 0x2f
        /*0002*/ 	.short	(.L_3 - .L_2)
	.align		4
.L_2:
        /*0004*/ 	.word	index@(triton_poi_fused__native_batch_norm_legit_no_training_add_silu_2)
        /*0008*/ 	.word	0x00000012


	//----- nvinfo : EIATTR_MIN_STACK_SIZE
	.align		4
.L_3:
        /*000c*/ 	.byte	0x04, 0x12
        /*000e*/ 	.short	(.L_5 - .L_4)
	.align		4
.L_4:
        /*0010*/ 	.word	index@(triton_poi_fused__native_batch_norm_legit_no_training_add_silu_2)
        /*0014*/ 	.word	0x00000000


	//----- nvinfo : EIATTR_FRAME_SIZE
	.align		4
.L_5:
        /*0018*/ 	.byte	0x04, 0x11
        /*001a*/ 	.short	(.L_7 - .L_6)
	.align		4
.L_6:
        /*001c*/ 	.word	index@(triton_poi_fused__native_batch_norm_legit_no_training_add_silu_2)
        /*0020*/ 	.word	0x00000000


	//----- nvinfo : EIATTR_MIN_STACK_SIZE
	.align		4
.L_7:
        /*0024*/ 	.byte	0x04, 0x12
        /*0026*/ 	.short	(.L_9 - .L_8)
	.align		4
.L_8:
        /*0028*/ 	.word	index@(triton_poi_fused__native_batch_norm_legit_no_training_add_silu_2)
        /*002c*/ 	.word	0x00000000
.L_9:


//--------------------- .nv.info.triton_poi_fused__native_batch_norm_legit_no_training_add_silu_2 --------------------------
	.section	.nv.info.triton_poi_fused__native_batch_norm_legit_no_training_add_silu_2,"",@"SHT_CUDA_INFO"
	.sectionflags	@""
	.align	4


	//----- nvinfo : EIATTR_CUDA_API_VERSION
	.align		4
        /*0000*/ 	.byte	0x04, 0x37
        /*0002*/ 	.short	(.L_11 - .L_10)
.L_10:
        /*0004*/ 	.word	0x0000007c


	//----- nvinfo : EIATTR_KPARAM_INFO
	.align		4
.L_11:
        /*0008*/ 	.byte	0x04, 0x17
        /*000a*/ 	.short	(.L_13 - .L_12)
.L_12:
        /*000c*/ 	.word	0x00000000
        /*0010*/ 	.short	0x0007
        /*0012*/ 	.short	0x0038
        /*0014*/ 	.byte	0x00, 0xf0, 0x11, 0x00


	//----- nvinfo : EIATTR_KPARAM_INFO
	.align		4
.L_13:
        /*0018*/ 	.byte	0x04, 0x17
        /*001a*/ 	.short	(.L_15 - .L_14)
.L_14:
        /*001c*/ 	.word	0x00000000
        /*0020*/ 	.short	0x0006
        /*0022*/ 	.short	0x0030
        /*0024*/ 	.byte	0x00, 0xf4, 0x21, 0x00


	//----- nvinfo : EIATTR_KPARAM_INFO
	.align		4
.L_15:
        /*0028*/ 	.byte	0x04, 0x17
        /*002a*/ 	.short	(.L_17 - .L_16)
.L_16:
        /*002c*/ 	.word	0x00000000
        /*0030*/ 	.short	0x0005
        /*0032*/ 	.short	0x0028
        /*0034*/ 	.byte	0x00, 0xf4, 0x21, 0x00


	//----- nvinfo : EIATTR_KPARAM_INFO
	.align		4
.L_17:
        /*0038*/ 	.byte	0x04, 0x17
        /*003a*/ 	.short	(.L_19 - .L_18)
.L_18:
        /*003c*/ 	.word	0x00000000
        /*0040*/ 	.short	0x0004
        /*0042*/ 	.short	0x0020
        /*0044*/ 	.byte	0x00, 0xf4, 0x21, 0x00


	//----- nvinfo : EIATTR_KPARAM_INFO
	.align		4
.L_19:
        /*0048*/ 	.byte	0x04, 0x17
        /*004a*/ 	.short	(.L_21 - .L_20)
.L_20:
        /*004c*/ 	.word	0x00000000
        /*0050*/ 	.short	0x0003
        /*0052*/ 	.short	0x0018
        /*0054*/ 	.byte	0x00, 0xf4, 0x21, 0x00


	//----- nvinfo : EIATTR_KPARAM_INFO
	.align		4
.L_21:
        /*0058*/ 	.byte	0x04, 0x17
        /*005a*/ 	.short	(.L_23 - .L_22)
.L_22:
        /*005c*/ 	.word	0x00000000
        /*0060*/ 	.short	0x0002
        /*0062*/ 	.short	0x0010
        /*0064*/ 	.byte	0x00, 0xf4, 0x21, 0x00


	//----- nvinfo : EIATTR_KPARAM_INFO
	.align		4
.L_23:
        /*0068*/ 	.byte	0x04, 0x17
        /*006a*/ 	.short	(.L_25 - .L_24)
.L_24:
        /*006c*/ 	.word	0x00000000
        /*0070*/ 	.short	0x0001
        /*0072*/ 	.short	0x0008
        /*0074*/ 	.byte	0x00, 0xf4, 0x21, 0x00


	//----- nvinfo : EIATTR_KPARAM_INFO
	.align		4
.L_25:
        /*0078*/ 	.byte	0x04, 0x17
        /*007a*/ 	.short	(.L_27 - .L_26)
.L_26:
        /*007c*/ 	.word	0x00000000
        /*0080*/ 	.short	0x0000
        /*0082*/ 	.short	0x0000
        /*0084*/ 	.byte	0x00, 0xf4, 0x21, 0x00


	//----- nvinfo : EIATTR_SPARSE_MMA_MASK
	.align		4
.L_27:
        /*0088*/ 	.byte	0x03, 0x50
        /*008a*/ 	.short	0x0000


	//----- nvinfo : EIATTR_MAXREG_COUNT
	.align		4
        /*008c*/ 	.byte	0x03, 0x1b
        /*008e*/ 	.short	0x00ff


	//----- nvinfo : EIATTR_EXIT_INSTR_OFFSETS
	.align		4
        /*0090*/ 	.byte	0x04, 0x1c
        /*0092*/ 	.short	(.L_29 - .L_28)


	//   ....[0]....
.L_28:
        /*0094*/ 	.word	0x000004e0


	//----- nvinfo : EIATTR_REQNTID
	.align		4
.L_29:
        /*0098*/ 	.byte	0x04, 0x10
        /*009a*/ 	.short	(.L_31 - .L_30)
.L_30:
        /*009c*/ 	.word	0x00000100
        /*00a0*/ 	.word	0x00000001
        /*00a4*/ 	.word	0x00000001


	//----- nvinfo : EIATTR_CBANK_PARAM_SIZE
	.align		4
.L_31:
        /*00a8*/ 	.byte	0x03, 0x19
        /*00aa*/ 	.short	0x003c


	//----- nvinfo : EIATTR_PARAM_CBANK
	.align		4
        /*00ac*/ 	.byte	0x04, 0x0a
        /*00ae*/ 	.short	(.L_33 - .L_32)
	.align		4
.L_32:
        /*00b0*/ 	.word	index@(.nv.constant0.triton_poi_fused__native_batch_norm_legit_no_training_add_silu_2)
        /*00b4*/ 	.short	0x0210
        /*00b6*/ 	.short	0x003c


	//----- nvinfo : EIATTR_SW_WAR
	.align		4
.L_33:
        /*00b8*/ 	.byte	0x04, 0x36
        /*00ba*/ 	.short	(.L_35 - .L_34)
.L_34:
        /*00bc*/ 	.word	0x00000008
.L_35:


//--------------------- .nv.callgraph             --------------------------
	.section	.nv.callgraph,"",@"SHT_CUDA_CALLGRAPH"
	.align	4
	.sectionentsize	8
	.align		4
        /*0000*/ 	.word	0x00000000
	.align		4
        /*0004*/ 	.word	0xffffffff
	.align		4
        /*0008*/ 	.word	0x00000000
	.align		4
        /*000c*/ 	.word	0xfffffffe
	.align		4
        /*0010*/ 	.word	0x00000000
	.align		4
        /*0014*/ 	.word	0xfffffffd
	.align		4
        /*0018*/ 	.word	0x00000000
	.align		4
        /*001c*/ 	.word	0xfffffffc


//--------------------- .nv.constant4             --------------------------
	.section	.nv.constant4,"a",@progbits
	.align	8
	.align		8
.nv.constant4:
        /*0000*/ 	.dword	_$_str
	.align		8
        /*0008*/ 	.dword	_$_str_$_2


//--------------------- .text.triton_poi_fused__native_batch_norm_legit_no_training_add_silu_2 --------------------------
	.section	.text.triton_poi_fused__native_batch_norm_legit_no_training_add_silu_2,"ax",@progbits
	.align	128
        .global         triton_poi_fused__native_batch_norm_legit_no_training_add_silu_2
        .type           triton_poi_fused__native_batch_norm_legit_no_training_add_silu_2,@function
        .size           triton_poi_fused__native_batch_norm_legit_no_training_add_silu_2,(.L_x_1 - triton_poi_fused__native_batch_norm_legit_no_training_add_silu_2)
        .other          triton_poi_fused__native_batch_norm_legit_no_training_add_silu_2,@"STO_CUDA_ENTRY STV_DEFAULT"
triton_poi_fused__native_batch_norm_legit_no_training_add_silu_2:
.text.triton_poi_fused__native_batch_norm_legit_no_training_add_silu_2:
[----:B------:R-:W-:Y:S01]  /*0000*/  LDC R1, c[0x0][0x28] ;  /* 0x00000a00ff017b82 */ /* 0x000fe20000000800 */
[----:B------:R-:W1:Y:S07]  /*0010*/  S2R R0, SR_TID.X ;  /* 0x0000000000007919 */ /* 0x000e6e0000002100 */
[----:B------:R-:W2:Y:S01]  /*0020*/  LDC.64 R6, c[0x0][0x228] ;  /* 0x00008a00ff067b82 */ /* 0x000ea20000000a00 */
[----:B------:R-:W-:Y:S01]  /*0030*/  ULDC.64 UR4, c[0x0][0x208] ;  /* 0x0000820000047ab9 */ /* 0x000fe20000000a00 */
[----:B------:R-:W3:Y:S06]  /*0040*/  S2R R5, SR_CTAID.X ;  /* 0x0000000000057919 */ /* 0x000eec0000002500 */
[----:B------:R-:W4:Y:S08]  /*0050*/  LDC.64 R8, c[0x0][0x220] ;  /* 0x00008800ff087b82 */ /* 0x000f300000000a00 */
[----:B------:R-:W5:Y:S08]  /*0060*/  LDC.64 R10, c[0x0][0x230] ;  /* 0x00008c00ff0a7b82 */ /* 0x000f700000000a00 */
[----:B------:R-:W4:Y:S01]  /*0070*/  LDC.64 R12, c[0x0][0x238] ;  /* 0x00008e00ff0c7b82 */ /* 0x000f220000000a00 */
[----:B-1----:R-:W-:-:S02]  /*0080*/  SHF.L.U32 R0, R0, 0x1, RZ ;  /* 0x0000000100007819 */ /* 0x002fc400000006ff */
[----:B---3--:R-:W-:Y:S02]  /*0090*/  SHF.R.S32.HI R3, RZ, 0x16, R5 ;  /* 0x00000016ff037819 */ /* 0x008fe40000011405 */
[----:B------:R-:W-:Y:S02]  /*00a0*/  LOP3.LUT R0, R0, 0x1fe, RZ, 0xc0, !PT ;  /* 0x000001fe00007812 */ /* 0x000fe400078ec0ff */
[----:B------:R-:W-:Y:S02]  /*00b0*/  SGXT R3, R3, 0x1 ;  /* 0x000000010303781a */ /* 0x000fe40000000200 */
[----:B------:R-:W-:Y:S02]  /*00c0*/  LEA R0, R5, R0, 0x9 ;  /* 0x0000000005007211 */ /* 0x000fe400078e48ff */
[----:B------:R-:W1:Y:S02]  /*00d0*/  LDC.64 R4, c[0x0][0x218] ;  /* 0x00008600ff047b82 */ /* 0x000e640000000a00 */
[----:B------:R-:W-:-:S04]  /*00e0*/  LEA.HI R3, R3, R0, RZ, 0xc ;  /* 0x0000000003037211 */ /* 0x000fc800078f60ff */
[----:B------:R-:W-:-:S04]  /*00f0*/  SHF.R.S32.HI R3, RZ, 0xc, R3 ;  /* 0x0000000cff037819 */ /* 0x000fc80000011403 */
[----:B------:R-:W-:-:S04]  /*0100*/  LEA.HI R2, R3, R3, RZ, 0x6 ;  /* 0x0000000303027211 */ /* 0x000fc800078f30ff */
[----:B------:R-:W-:-:S04]  /*0110*/  LOP3.LUT R2, R2, 0xffffffc0, RZ, 0xc0, !PT ;  /* 0xffffffc002027812 */ /* 0x000fc800078ec0ff */
[----:B------:R-:W-:-:S05]  /*0120*/  IADD3 R15, R3, -R2, RZ ;  /* 0x80000002030f7210 */ /* 0x000fca0007ffe0ff */
[----:B--2---:R-:W-:-:S05]  /*0130*/  IMAD.WIDE R6, R15, 0x4, R6 ;  /* 0x000000040f067825 */ /* 0x004fca00078e0206 */
[----:B------:R2:W3:Y:S01]  /*0140*/  LDG.E.EL R2, desc[UR4][R6.64] ;  /* 0x0000000406027981 */ /* 0x0004e2000c2e1900 */
[----:B-1----:R-:W-:-:S04]  /*0150*/  IMAD.WIDE R4, R0, 0x4, R4 ;  /* 0x0000000400047825 */ /* 0x002fc800078e0204 */
[C---:B----4-:R-:W-:Y:S02]  /*0160*/  IMAD.WIDE R8, R15.reuse, 0x4, R8 ;  /* 0x000000040f087825 */ /* 0x050fe400078e0208 */
[----:B------:R-:W4:Y:S02]  /*0170*/  LDG.E.64 R4, desc[UR4][R4.64] ;  /* 0x0000000404047981 */ /* 0x000f24000c1e1b00 */
[C---:B-----5:R-:W-:Y:S01]  /*0180*/  IMAD.WIDE R10, R15.reuse, 0x4, R10 ;  /* 0x000000040f0a7825 */ /* 0x060fe200078e020a */
[----:B--2---:R-:W1:Y:S01]  /*0190*/  LDC.64 R6, c[0x0][0x240] ;  /* 0x00009000ff067b82 */ /* 0x004e620000000a00 */
[----:B------:R2:W4:Y:S02]  /*01a0*/  LDG.E.EL R3, desc[UR4][R8.64] ;  /* 0x0000000408037981 */ /* 0x000524000c2e1900 */
[----:B0-----:R-:W-:Y:S02]  /*01b0*/  IMAD.WIDE R12, R15, 0x4, R12 ;  /* 0x000000040f0c7825 */ /* 0x001fe400078e020c */
[----:B------:R-:W5:Y:S04]  /*01c0*/  LDG.E.EL R10, desc[UR4][R10.64] ;  /* 0x000000040a0a7981 */ /* 0x000f68000c2e1900 */
[----:B------:R-:W5:Y:S01]  /*01d0*/  LDG.E.EL R13, desc[UR4][R12.64] ;  /* 0x000000040c0d7981 */ /* 0x000f62000c2e1900 */
[----:B-1----:R-:W-:-:S06]  /*01e0*/  IMAD.WIDE R6, R0, 0x4, R6 ;  /* 0x0000000400067825 */ /* 0x002fcc00078e0206 */
[----:B------:R-:W5:Y:S01]  /*01f0*/  LDG.E.64 R6, desc[UR4][R6.64] ;  /* 0x0000000406067981 */ /* 0x000f62000c1e1b00 */
[----:B---3--:R-:W-:-:S04]  /*0200*/  FADD R14, R2, 9.9999997473787516356e-06 ;  /* 0x3727c5ac020e7421 */ /* 0x008fc80000000000 */
[----:B------:R-:W0:Y:S02]  /*0210*/  MUFU.SQRT R15, R14 ;  /* 0x0000000e000f7308 */ /* 0x000e240000002000 */
[C---:B0-----:R-:W-:Y:S02]  /*0220*/  FSETP.GT.AND P0, PT, R15.reuse, 8.50705917302346158658e+37, PT ;  /* 0x7e8000000f00780b */ /* 0x041fe40003f04000 */
[----:B------:R-:W-:Y:S01]  /*0230*/  FSETP.GEU.AND P1, PT, R15, 1.175494350822287508e-38, PT ;  /* 0x008000000f00780b */ /* 0x000fe20003f2e000 */
[----:B------:R-:W-:-:S10]  /*0240*/  HFMA2.MMA R2, -RZ, RZ, 1.625, 0 ;  /* 0x3e800000ff027435 */ /* 0x000fd400000001ff */
[----:B------:R-:W-:-:S04]  /*0250*/  @P0 FMUL R15, R15, 0.25 ;  /* 0x3e8000000f0f0820 */ /* 0x000fc80000400000 */
[----:B------:R-:W-:-:S06]  /*0260*/  @!P1 FMUL R15, R15, 16777216 ;  /* 0x4b8000000f0f9820 */ /* 0x000fcc0000400000 */
[----:B------:R-:W0:Y:S01]  /*0270*/  MUFU.RCP R15, R15 ;  /* 0x0000000f000f7308 */ /* 0x000e220000001000 */
[----:B--2---:R-:W-:Y:S01]  /*0280*/  FSEL R8, R2, 1, P0 ;  /* 0x3f80000002087808 */ /* 0x004fe20000000000 */
[----:B----4-:R-:W-:-:S04]  /*0290*/  FADD R4, R4, -R3 ;  /* 0x8000000304047221 */ /* 0x010fc80000000000 */
[----:B------:R-:W-:Y:S01]  /*02a0*/  @!P1 FMUL R8, R8, 16777216 ;  /* 0x4b80000008089820 */ /* 0x000fe20000400000 */
[----:B------:R-:W-:-:S03]  /*02b0*/  FADD R5, R5, -R3 ;  /* 0x8000000305057221 */ /* 0x000fc60000000000 */
[----:B0-----:R-:W-:-:S04]  /*02c0*/  FMUL R8, R15, R8 ;  /* 0x000000080f087220 */ /* 0x001fc80000400000 */
[-C--:B------:R-:W-:Y:S01]  /*02d0*/  FMUL R4, R4, R8.reuse ;  /* 0x0000000804047220 */ /* 0x080fe20000400000 */
[----:B------:R-:W-:-:S03]  /*02e0*/  FMUL R8, R5, R8 ;  /* 0x0000000805087220 */ /* 0x000fc60000400000 */
[C-C-:B-----5:R-:W-:Y:S01]  /*02f0*/  FFMA R9, R10.reuse, R4, R13.reuse ;  /* 0x000000040a097223 */ /* 0x160fe2000000000d */
[----:B------:R-:W-:-:S03]  /*0300*/  FFMA R8, R10, R8, R13 ;  /* 0x000000080a087223 */ /* 0x000fc6000000000d */
[----:B------:R-:W-:-:S04]  /*0310*/  FADD R3, RZ, -R9 ;  /* 0x80000009ff037221 */ /* 0x000fc80000000000 */
[----:B------:R-:W-:Y:S01]  /*0320*/  FMUL R4, R3, 1.4426950216293334961 ;  /* 0x3fb8aa3b03047820 */ /* 0x000fe20000400000 */
[----:B------:R-:W-:-:S04]  /*0330*/  FADD R3, RZ, -R8 ;  /* 0x80000008ff037221 */ /* 0x000fc80000000000 */
[----:B------:R-:W-:Y:S01]  /*0340*/  FMUL R10, R3, 1.4426950216293334961 ;  /* 0x3fb8aa3b030a7820 */ /* 0x000fe20000400000 */
[----:B------:R-:W-:-:S04]  /*0350*/  FSETP.GEU.AND P0, PT, R4, -126, PT ;  /* 0xc2fc00000400780b */ /* 0x000fc80003f0e000 */
[----:B------:R-:W-:-:S09]  /*0360*/  FSETP.GEU.AND P1, PT, R10, -126, PT ;  /* 0xc2fc00000a00780b */ /* 0x000fd20003f2e000 */
[----:B------:R-:W-:-:S04]  /*0370*/  @!P0 FMUL R4, R4, 0.5 ;  /* 0x3f00000004048820 */ /* 0x000fc80000400000 */
[----:B------:R-:W-:Y:S01]  /*0380*/  @!P1 FMUL R10, R10, 0.5 ;  /* 0x3f0000000a0a9820 */ /* 0x000fe20000400000 */
[----:B------:R-:W0:Y:S08]  /*0390*/  MUFU.EX2 R3, R4 ;  /* 0x0000000400037308 */ /* 0x000e300000000800 */
[----:B------:R-:W1:Y:S01]  /*03a0*/  MUFU.EX2 R5, R10 ;  /* 0x0000000a00057308 */ /* 0x000e620000000800 */
[----:B0-----:R-:W-:-:S04]  /*03b0*/  @!P0 FMUL R3, R3, R3 ;  /* 0x0000000303038220 */ /* 0x001fc80000400000 */
[----:B------:R-:W-:Y:S01]  /*03c0*/  FADD R11, R3, 1 ;  /* 0x3f800000030b7421 */ /* 0x000fe20000000000 */
[----:B-1----:R-:W-:-:S04]  /*03d0*/  @!P1 FMUL R5, R5, R5 ;  /* 0x0000000505059220 */ /* 0x002fc80000400000 */
[----:B------:R-:W-:Y:S01]  /*03e0*/  FADD R12, R5, 1 ;  /* 0x3f800000050c7421 */ /* 0x000fe20000000000 */
[----:B------:R-:W-:Y:S01]  /*03f0*/  FSETP.GT.AND P0, PT, R11, 8.50705917302346158658e+37, PT ;  /* 0x7e8000000b00780b */ /* 0x000fe20003f04000 */
[----:B------:R-:W0:Y:S03]  /*0400*/  LDC.64 R4, c[0x0][0x210] ;  /* 0x00008400ff047b82 */ /* 0x000e260000000a00 */
[----:B------:R-:W-:-:S09]  /*0410*/  FSETP.GT.AND P1, PT, R12, 8.50705917302346158658e+37, PT ;  /* 0x7e8000000c00780b */ /* 0x000fd20003f24000 */
[----:B------:R-:W-:-:S04]  /*0420*/  @P0 FMUL R11, R11, 0.25 ;  /* 0x3e8000000b0b0820 */ /* 0x000fc80000400000 */
[----:B------:R-:W-:Y:S02]  /*0430*/  @P1 FMUL R12, R12, 0.25 ;  /* 0x3e8000000c0c1820 */ /* 0x000fe40000400000 */
[----:B------:R-:W1:Y:S08]  /*0440*/  MUFU.RCP R11, R11 ;  /* 0x0000000b000b7308 */ /* 0x000e700000001000 */
[----:B------:R-:W2:Y:S01]  /*0450*/  MUFU.RCP R12, R12 ;  /* 0x0000000c000c7308 */ /* 0x000ea20000001000 */
[----:B------:R-:W-:-:S02]  /*0460*/  FSEL R10, R2, 1, P0 ;  /* 0x3f800000020a7808 */ /* 0x000fc40000000000 */
[----:B------:R-:W-:-:S03]  /*0470*/  FSEL R3, R2, 1, P1 ;  /* 0x3f80000002037808 */ /* 0x000fc60000800000 */
[----:B-1----:R-:W-:-:S04]  /*0480*/  FMUL R10, R11, R10 ;  /* 0x0000000a0b0a7220 */ /* 0x002fc80000400000 */
[----:B------:R-:W-:Y:S01]  /*0490*/  FFMA R6, R9, R10, R6 ;  /* 0x0000000a09067223 */ /* 0x000fe20000000006 */
[----:B--2---:R-:W-:Y:S01]  /*04a0*/  FMUL R13, R12, R3 ;  /* 0x000000030c0d7220 */ /* 0x004fe20000400000 */
[----:B0-----:R-:W-:-:S04]  /*04b0*/  IMAD.WIDE R2, R0, 0x4, R4 ;  /* 0x0000000400027825 */ /* 0x001fc800078e0204 */
[----:B------:R-:W-:-:S05]  /*04c0*/  FFMA R7, R8, R13, R7 ;  /* 0x0000000d08077223 */ /* 0x000fca0000000007 */
[----:B------:R-:W-:Y:S01]  /*04d0*/  STG.E.64 desc[UR4][R2.64], R6 ;  /* 0x0000000602007986 */ /* 0x000fe2000c101b04 */
[----:B------:R-:W-:Y:S05]  /*04e0*/  EXIT ;  /* 0x000000000000794d */ /* 0x000fea0003800000 */
.L_x_0:
[----:B------:R-:W-:-:S00]  /*04f0*/  BRA `(.L_x_0) ;  /* 0xfffffffc00fc7947 */ /* 0x000fc0000383ffff */
[----:B------:R-:W-:-:S00]  /*0500*/  NOP ;  /* 0x0000000000007918 */ /* 0x000fc00000000000 */
[----:B------:R-:W-:-:S00]  /*0510*/  NOP ;  /* 0x0000000000007918 */ /* 0x000fc00000000000 */
[----:B------:R-:W-:-:S00]  /*0520*/  NOP ;  /* 0x0000000000007918 */ /* 0x000fc00000000000 */
[----:B------:R-:W-:-:S00]  /*0530*/  NOP ;  /* 0x0000000000007918 */ /* 0x000fc00000000000 */
[----:B------:R-:W-:-:S00]  /*0540*/  NOP ;  /* 0x0000000000007918 */ /* 0x000fc00000000000 */
[----:B------:R-:W-:-:S00]  /*0550*/  NOP ;  /* 0x0000000000007918 */ /* 0x000fc00000000000 */
[----:B------:R-:W-:-:S00]  /*0560*/  NOP ;  /* 0x0000000000007918 */ /* 0x000fc00000000000 */
[----:B------:R-:W-:-:S00]  /*0570*/  NOP ;  /* 0x0000000000007918 */ /* 0x000fc00000000000 */
.L_x_1:


//--------------------- .nv.global.init           --------------------------
	.section	.nv.global.init,"aw",@progbits
.nv.global.init:
	.type		_$_str,@object
	.size		_$_str,(_$_str_$_2 - _$_str)
_$_str:
        /*0000*/ 	.byte	0x5f, 0x5f, 0x43, 0x55, 0x44, 0x41, 0x5f, 0x46, 0x54, 0x5a, 0x00
	.type		_$_str_$_2,@object
	.size		_$_str_$_2,(.L_1 - _$_str_$_2)
_$_str_$_2:
        /*000b*/ 	.byte	0x5f, 0x5f, 0x43, 0x55, 0x44, 0x41, 0x5f, 0x50, 0x52, 0x45, 0x43, 0x5f, 0x53, 0x51, 0x52, 0x54
        /*001b*/ 	.byte	0x00
.L_1:


//--------------------- .nv.constant0.triton_poi_fused__native_batch_norm_legit_no_training_add_silu_2 --------------------------
	.section	.nv.constant0.triton_poi_fused__native_batch_norm_legit_no_training_add_silu_2,"a",@progbits
	.sectionflags	@""
	.align	4
.nv.constant0.triton_poi_fused__native_batch_norm_legit_no_training_add_silu_2:
	.zero		588
